//
// Generated by NVIDIA NVVM Compiler
//
// Compiler Build ID: CL-36424714
// Cuda compilation tools, release 13.0, V13.0.88
// Based on NVVM 20.0.0
//

.version 9.0
.target sm_100
.address_size 64

	// .globl	_Z12histo_kernelPjS_jj
.extern .shared .align 16 .b8 histo_private[];

.visible .entry _Z12histo_kernelPjS_jj(
	.param .u64 .ptr .align 1 _Z12histo_kernelPjS_jj_param_0,
	.param .u64 .ptr .align 1 _Z12histo_kernelPjS_jj_param_1,
	.param .u32 _Z12histo_kernelPjS_jj_param_2,
	.param .u32 _Z12histo_kernelPjS_jj_param_3
)
{
	.reg .pred 	%p<49>;
	.reg .b32 	%r<252>;
	.reg .b64 	%rd<37>;

	ld.param.u64 	%rd3, [_Z12histo_kernelPjS_jj_param_0];
	ld.param.u64 	%rd4, [_Z12histo_kernelPjS_jj_param_1];
	ld.param.u32 	%r102, [_Z12histo_kernelPjS_jj_param_2];
	ld.param.u32 	%r103, [_Z12histo_kernelPjS_jj_param_3];
	cvta.to.global.u64 	%rd1, %rd4;
	mov.u32 	%r1, %tid.x;
	mov.u32 	%r104, %ctaid.x;
	mov.u32 	%r2, %ntid.x;
	mad.lo.s32 	%r238, %r104, %r2, %r1;
	add.s32 	%r105, %r103, -1;
	div.u32 	%r4, %r105, %r2;
	add.s32 	%r5, %r4, 1;
	setp.eq.s32 	%p1, %r5, 0;
	@%p1 bra 	$L__BB0_41;
	and.b32  	%r6, %r5, 7;
	setp.lt.u32 	%p2, %r4, 7;
	mov.b32 	%r236, 0;
	@%p2 bra 	$L__BB0_20;
	and.b32  	%r236, %r5, -8;
	neg.s32 	%r234, %r236;
	add.s32 	%r108, %r1, %r2;
	shl.b32 	%r9, %r108, 2;
	shl.b32 	%r10, %r2, 5;
	shl.b32 	%r11, %r2, 3;
	shl.b32 	%r12, %r1, 2;
	add.s32 	%r13, %r11, %r12;
	mad.lo.s32 	%r14, %r2, 12, %r12;
	shl.b32 	%r109, %r2, 4;
	add.s32 	%r15, %r109, %r12;
	mad.lo.s32 	%r16, %r2, 20, %r12;
	mad.lo.s32 	%r17, %r2, 24, %r12;
	mad.lo.s32 	%r18, %r2, 28, %r12;
	mov.u32 	%r233, histo_private;
	mov.u32 	%r232, %r1;
$L__BB0_3:
	.pragma "nounroll";
	setp.ge.u32 	%p3, %r232, %r103;
	@%p3 bra 	$L__BB0_5;
	add.s32 	%r110, %r233, %r12;
	mov.b32 	%r111, 0;
	st.shared.u32 	[%r110], %r111;
$L__BB0_5:
	add.s32 	%r22, %r2, %r232;
	setp.ge.u32 	%p4, %r22, %r103;
	@%p4 bra 	$L__BB0_7;
	add.s32 	%r112, %r233, %r9;
	mov.b32 	%r113, 0;
	st.shared.u32 	[%r112], %r113;
$L__BB0_7:
	add.s32 	%r23, %r2, %r22;
	setp.ge.u32 	%p5, %r23, %r103;
	@%p5 bra 	$L__BB0_9;
	add.s32 	%r114, %r233, %r13;
	mov.b32 	%r115, 0;
	st.shared.u32 	[%r114], %r115;
$L__BB0_9:
	add.s32 	%r24, %r2, %r23;
	setp.ge.u32 	%p6, %r24, %r103;
	@%p6 bra 	$L__BB0_11;
	add.s32 	%r116, %r233, %r14;
	mov.b32 	%r117, 0;
	st.shared.u32 	[%r116], %r117;
$L__BB0_11:
	add.s32 	%r25, %r2, %r24;
	setp.ge.u32 	%p7, %r25, %r103;
	@%p7 bra 	$L__BB0_13;
	add.s32 	%r118, %r233, %r15;
	mov.b32 	%r119, 0;
	st.shared.u32 	[%r118], %r119;
$L__BB0_13:
	add.s32 	%r26, %r2, %r25;
	setp.ge.u32 	%p8, %r26, %r103;
	@%p8 bra 	$L__BB0_15;
	add.s32 	%r120, %r233, %r16;
	mov.b32 	%r121, 0;
	st.shared.u32 	[%r120], %r121;
$L__BB0_15:
	add.s32 	%r27, %r2, %r26;
	setp.ge.u32 	%p9, %r27, %r103;
	@%p9 bra 	$L__BB0_17;
	add.s32 	%r122, %r233, %r17;
	mov.b32 	%r123, 0;
	st.shared.u32 	[%r122], %r123;
$L__BB0_17:
	add.s32 	%r124, %r2, %r27;
	setp.ge.u32 	%p10, %r124, %r103;
	@%p10 bra 	$L__BB0_19;
	add.s32 	%r125, %r233, %r18;
	mov.b32 	%r126, 0;
	st.shared.u32 	[%r125], %r126;
$L__BB0_19:
	add.s32 	%r234, %r234, 8;
	add.s32 	%r233, %r233, %r10;
	add.s32 	%r232, %r232, %r11;
	setp.ne.s32 	%p11, %r234, 0;
	@%p11 bra 	$L__BB0_3;
$L__BB0_20:
	setp.eq.s32 	%p12, %r6, 0;
	@%p12 bra 	$L__BB0_41;
	setp.lt.u32 	%p13, %r6, 4;
	@%p13 bra 	$L__BB0_31;
	mad.lo.s32 	%r32, %r236, %r2, %r1;
	setp.ge.u32 	%p14, %r32, %r103;
	@%p14 bra 	$L__BB0_24;
	shl.b32 	%r127, %r32, 2;
	mov.u32 	%r128, histo_private;
	add.s32 	%r129, %r128, %r127;
	mov.b32 	%r130, 0;
	st.shared.u32 	[%r129], %r130;
$L__BB0_24:
	add.s32 	%r33, %r32, %r2;
	setp.ge.u32 	%p15, %r33, %r103;
	@%p15 bra 	$L__BB0_26;
	shl.b32 	%r131, %r33, 2;
	mov.u32 	%r132, histo_private;
	add.s32 	%r133, %r132, %r131;
	mov.b32 	%r134, 0;
	st.shared.u32 	[%r133], %r134;
$L__BB0_26:
	add.s32 	%r34, %r33, %r2;
	setp.ge.u32 	%p16, %r34, %r103;
	@%p16 bra 	$L__BB0_28;
	shl.b32 	%r135, %r34, 2;
	mov.u32 	%r136, histo_private;
	add.s32 	%r137, %r136, %r135;
	mov.b32 	%r138, 0;
	st.shared.u32 	[%r137], %r138;
$L__BB0_28:
	add.s32 	%r35, %r34, %r2;
	setp.ge.u32 	%p17, %r35, %r103;
	@%p17 bra 	$L__BB0_30;
	shl.b32 	%r139, %r35, 2;
	mov.u32 	%r140, histo_private;
	add.s32 	%r141, %r140, %r139;
	mov.b32 	%r142, 0;
	st.shared.u32 	[%r141], %r142;
$L__BB0_30:
	add.s32 	%r236, %r236, 4;
$L__BB0_31:
	and.b32  	%r143, %r5, 3;
	setp.eq.s32 	%p18, %r143, 0;
	@%p18 bra 	$L__BB0_41;
	setp.eq.s32 	%p19, %r143, 1;
	@%p19 bra 	$L__BB0_38;
	mad.lo.s32 	%r38, %r236, %r2, %r1;
	setp.ge.u32 	%p20, %r38, %r103;
	@%p20 bra 	$L__BB0_35;
	shl.b32 	%r144, %r38, 2;
	mov.u32 	%r145, histo_private;
	add.s32 	%r146, %r145, %r144;
	mov.b32 	%r147, 0;
	st.shared.u32 	[%r146], %r147;
$L__BB0_35:
	add.s32 	%r39, %r38, %r2;
	setp.ge.u32 	%p21, %r39, %r103;
	@%p21 bra 	$L__BB0_37;
	shl.b32 	%r148, %r39, 2;
	mov.u32 	%r149, histo_private;
	add.s32 	%r150, %r149, %r148;
	mov.b32 	%r151, 0;
	st.shared.u32 	[%r150], %r151;
$L__BB0_37:
	add.s32 	%r236, %r236, 2;
$L__BB0_38:
	and.b32  	%r152, %r4, 1;
	setp.eq.b32 	%p22, %r152, 1;
	@%p22 bra 	$L__BB0_41;
	mad.lo.s32 	%r42, %r236, %r2, %r1;
	setp.ge.u32 	%p23, %r42, %r103;
	@%p23 bra 	$L__BB0_41;
	shl.b32 	%r153, %r42, 2;
	mov.u32 	%r154, histo_private;
	add.s32 	%r155, %r154, %r153;
	mov.b32 	%r156, 0;
	st.shared.u32 	[%r155], %r156;
$L__BB0_41:
	bar.sync 	0;
	setp.ge.u32 	%p24, %r238, %r102;
	@%p24 bra 	$L__BB0_44;
	mov.u32 	%r157, %nctaid.x;
	mul.lo.s32 	%r43, %r2, %r157;
	cvta.to.global.u64 	%rd2, %rd3;
	mov.u32 	%r160, histo_private;
$L__BB0_43:
	mul.wide.u32 	%rd5, %r238, 4;
	add.s64 	%rd6, %rd2, %rd5;
	ld.global.u32 	%r158, [%rd6];
	shl.b32 	%r159, %r158, 2;
	add.s32 	%r161, %r160, %r159;
	atom.shared.add.u32 	%r162, [%r161], 1;
	add.s32 	%r238, %r238, %r43;
	setp.lt.u32 	%p25, %r238, %r102;
	@%p25 bra 	$L__BB0_43;
$L__BB0_44:
	setp.eq.s32 	%p26, %r5, 0;
	bar.sync 	0;
	@%p26 bra 	$L__BB0_85;
	and.b32  	%r46, %r5, 7;
	setp.lt.u32 	%p27, %r4, 7;
	mov.b32 	%r250, 0;
	@%p27 bra 	$L__BB0_64;
	and.b32  	%r250, %r5, -8;
	neg.s32 	%r248, %r250;
	add.s32 	%r247, %r1, %r2;
	shl.b32 	%r50, %r2, 3;
	shl.b32 	%r51, %r247, 2;
	shl.b32 	%r165, %r2, 1;
	add.s32 	%r245, %r1, %r165;
	shl.b32 	%r53, %r1, 2;
	mad.lo.s32 	%r244, %r2, 3, %r1;
	mad.lo.s32 	%r55, %r2, 12, %r53;
	shl.b32 	%r166, %r2, 2;
	add.s32 	%r243, %r1, %r166;
	shl.b32 	%r167, %r2, 4;
	add.s32 	%r57, %r167, %r53;
	mad.lo.s32 	%r242, %r2, 5, %r1;
	mad.lo.s32 	%r59, %r2, 20, %r53;
	mad.lo.s32 	%r241, %r2, 6, %r1;
	mad.lo.s32 	%r61, %r2, 24, %r53;
	mad.lo.s32 	%r240, %r2, 7, %r1;
	mad.lo.s32 	%r63, %r2, 28, %r53;
	mov.u32 	%r246, histo_private;
	mov.u32 	%r239, %r1;
$L__BB0_47:
	.pragma "nounroll";
	setp.ge.u32 	%p28, %r239, %r103;
	@%p28 bra 	$L__BB0_49;
	mul.wide.u32 	%rd7, %r239, 4;
	add.s64 	%rd8, %rd1, %rd7;
	add.s32 	%r168, %r246, %r53;
	ld.shared.u32 	%r169, [%r168];
	atom.global.add.u32 	%r170, [%rd8], %r169;
$L__BB0_49:
	add.s32 	%r74, %r2, %r239;
	setp.ge.u32 	%p29, %r74, %r103;
	@%p29 bra 	$L__BB0_51;
	mul.wide.u32 	%rd9, %r247, 4;
	add.s64 	%rd10, %rd1, %rd9;
	add.s32 	%r171, %r246, %r51;
	ld.shared.u32 	%r172, [%r171];
	atom.global.add.u32 	%r173, [%rd10], %r172;
$L__BB0_51:
	add.s32 	%r75, %r2, %r74;
	setp.ge.u32 	%p30, %r75, %r103;
	@%p30 bra 	$L__BB0_53;
	mul.wide.u32 	%rd11, %r245, 4;
	add.s64 	%rd12, %rd1, %rd11;
	add.s32 	%r174, %r50, %r53;
	add.s32 	%r175, %r246, %r174;
	ld.shared.u32 	%r176, [%r175];
	atom.global.add.u32 	%r177, [%rd12], %r176;
$L__BB0_53:
	add.s32 	%r76, %r2, %r75;
	setp.ge.u32 	%p31, %r76, %r103;
	@%p31 bra 	$L__BB0_55;
	mul.wide.u32 	%rd13, %r244, 4;
	add.s64 	%rd14, %rd1, %rd13;
	add.s32 	%r178, %r246, %r55;
	ld.shared.u32 	%r179, [%r178];
	atom.global.add.u32 	%r180, [%rd14], %r179;
$L__BB0_55:
	add.s32 	%r77, %r2, %r76;
	setp.ge.u32 	%p32, %r77, %r103;
	@%p32 bra 	$L__BB0_57;
	mul.wide.u32 	%rd15, %r243, 4;
	add.s64 	%rd16, %rd1, %rd15;
	add.s32 	%r181, %r246, %r57;
	ld.shared.u32 	%r182, [%r181];
	atom.global.add.u32 	%r183, [%rd16], %r182;
$L__BB0_57:
	add.s32 	%r78, %r2, %r77;
	setp.ge.u32 	%p33, %r78, %r103;
	@%p33 bra 	$L__BB0_59;
	mul.wide.u32 	%rd17, %r242, 4;
	add.s64 	%rd18, %rd1, %rd17;
	add.s32 	%r184, %r246, %r59;
	ld.shared.u32 	%r185, [%r184];
	atom.global.add.u32 	%r186, [%rd18], %r185;
$L__BB0_59:
	add.s32 	%r79, %r2, %r78;
	setp.ge.u32 	%p34, %r79, %r103;
	@%p34 bra 	$L__BB0_61;
	mul.wide.u32 	%rd19, %r241, 4;
	add.s64 	%rd20, %rd1, %rd19;
	add.s32 	%r187, %r246, %r61;
	ld.shared.u32 	%r188, [%r187];
	atom.global.add.u32 	%r189, [%rd20], %r188;
$L__BB0_61:
	add.s32 	%r190, %r2, %r79;
	setp.ge.u32 	%p35, %r190, %r103;
	@%p35 bra 	$L__BB0_63;
	mul.wide.u32 	%rd21, %r240, 4;
	add.s64 	%rd22, %rd1, %rd21;
	add.s32 	%r191, %r246, %r63;
	ld.shared.u32 	%r192, [%r191];
	atom.global.add.u32 	%r193, [%rd22], %r192;
$L__BB0_63:
	add.s32 	%r248, %r248, 8;
	add.s32 	%r247, %r247, %r50;
	shl.b32 	%r194, %r2, 5;
	add.s32 	%r246, %r246, %r194;
	add.s32 	%r245, %r245, %r50;
	add.s32 	%r244, %r244, %r50;
	add.s32 	%r243, %r243, %r50;
	add.s32 	%r242, %r242, %r50;
	add.s32 	%r241, %r241, %r50;
	add.s32 	%r240, %r240, %r50;
	add.s32 	%r239, %r239, %r50;
	setp.ne.s32 	%p36, %r248, 0;
	@%p36 bra 	$L__BB0_47;
$L__BB0_64:
	setp.eq.s32 	%p37, %r46, 0;
	@%p37 bra 	$L__BB0_85;
	setp.lt.u32 	%p38, %r46, 4;
	@%p38 bra 	$L__BB0_75;
	mad.lo.s32 	%r91, %r250, %r2, %r1;
	setp.ge.u32 	%p39, %r91, %r103;
	@%p39 bra 	$L__BB0_68;
	mul.wide.u32 	%rd23, %r91, 4;
	add.s64 	%rd24, %rd1, %rd23;
	shl.b32 	%r195, %r91, 2;
	mov.u32 	%r196, histo_private;
	add.s32 	%r197, %r196, %r195;
	ld.shared.u32 	%r198, [%r197];
	atom.global.add.u32 	%r199, [%rd24], %r198;
$L__BB0_68:
	add.s32 	%r92, %r91, %r2;
	setp.ge.u32 	%p40, %r92, %r103;
	@%p40 bra 	$L__BB0_70;
	mul.wide.u32 	%rd25, %r92, 4;
	add.s64 	%rd26, %rd1, %rd25;
	shl.b32 	%r200, %r92, 2;
	mov.u32 	%r201, histo_private;
	add.s32 	%r202, %r201, %r200;
	ld.shared.u32 	%r203, [%r202];
	atom.global.add.u32 	%r204, [%rd26], %r203;
$L__BB0_70:
	add.s32 	%r93, %r92, %r2;
	setp.ge.u32 	%p41, %r93, %r103;
	@%p41 bra 	$L__BB0_72;
	mul.wide.u32 	%rd27, %r93, 4;
	add.s64 	%rd28, %rd1, %rd27;
	shl.b32 	%r205, %r93, 2;
	mov.u32 	%r206, histo_private;
	add.s32 	%r207, %r206, %r205;
	ld.shared.u32 	%r208, [%r207];
	atom.global.add.u32 	%r209, [%rd28], %r208;
$L__BB0_72:
	add.s32 	%r94, %r93, %r2;
	setp.ge.u32 	%p42, %r94, %r103;
	@%p42 bra 	$L__BB0_74;
	mul.wide.u32 	%rd29, %r94, 4;
	add.s64 	%rd30, %rd1, %rd29;
	shl.b32 	%r210, %r94, 2;
	mov.u32 	%r211, histo_private;
	add.s32 	%r212, %r211, %r210;
	ld.shared.u32 	%r213, [%r212];
	atom.global.add.u32 	%r214, [%rd30], %r213;
$L__BB0_74:
	add.s32 	%r250, %r250, 4;
$L__BB0_75:
	and.b32  	%r215, %r5, 3;
	setp.eq.s32 	%p43, %r215, 0;
	@%p43 bra 	$L__BB0_85;
	setp.eq.s32 	%p44, %r215, 1;
	@%p44 bra 	$L__BB0_82;
	mad.lo.s32 	%r97, %r250, %r2, %r1;
	setp.ge.u32 	%p45, %r97, %r103;
	@%p45 bra 	$L__BB0_79;
	mul.wide.u32 	%rd31, %r97, 4;
	add.s64 	%rd32, %rd1, %rd31;
	shl.b32 	%r216, %r97, 2;
	mov.u32 	%r217, histo_private;
	add.s32 	%r218, %r217, %r216;
	ld.shared.u32 	%r219, [%r218];
	atom.global.add.u32 	%r220, [%rd32], %r219;
$L__BB0_79:
	add.s32 	%r98, %r97, %r2;
	setp.ge.u32 	%p46, %r98, %r103;
	@%p46 bra 	$L__BB0_81;
	mul.wide.u32 	%rd33, %r98, 4;
	add.s64 	%rd34, %rd1, %rd33;
	shl.b32 	%r221, %r98, 2;
	mov.u32 	%r222, histo_private;
	add.s32 	%r223, %r222, %r221;
	ld.shared.u32 	%r224, [%r223];
	atom.global.add.u32 	%r225, [%rd34], %r224;
$L__BB0_81:
	add.s32 	%r250, %r250, 2;
$L__BB0_82:
	and.b32  	%r226, %r4, 1;
	setp.eq.b32 	%p47, %r226, 1;
	@%p47 bra 	$L__BB0_85;
	mad.lo.s32 	%r101, %r250, %r2, %r1;
	setp.ge.u32 	%p48, %r101, %r103;
	@%p48 bra 	$L__BB0_85;
	mul.wide.u32 	%rd35, %r101, 4;
	add.s64 	%rd36, %rd1, %rd35;
	shl.b32 	%r227, %r101, 2;
	mov.u32 	%r228, histo_private;
	add.s32 	%r229, %r228, %r227;
	ld.shared.u32 	%r230, [%r229];
	atom.global.add.u32 	%r231, [%rd36], %r230;
$L__BB0_85:
	ret;

}


// ===== COMPILED SASS (sm_100) =====

	.target	sm_100

	.elftype	@"ET_EXEC"


//--------------------- .note.nv.tkinfo           --------------------------
	.section	.note.nv.tkinfo,"",@"SHT_NOTE"
	.sectionflags	@"SHF_NOTE_NV_TKINFO"
	.tkinfo
        /*0018*/ 	.word	0x00000002
        /*0030*/ 	.string	""
        /*0030*/ 	.string	"ptxas"
        /*0030*/ 	.string	"Cuda compilation tools, release 13.0, V13.0.88"
        /*0030*/ 	.string	"Build cuda_13.0.r13.0/compiler.36424714_0"
        /*0030*/ 	.string	"-arch sm_100 -m 64 "



//--------------------- .note.nv.cuinfo           --------------------------
	.section	.note.nv.cuinfo,"",@"SHT_NOTE"
	.sectionflags	@"SHF_NOTE_NV_CUINFO"
        /*0018*/ 	.short	0x0002
        /*001a*/ 	.short	0x0064
        /*001c*/ 	.short	0x0082
	.zero		2


//--------------------- .nv.info                  --------------------------
	.section	.nv.info,"",@"SHT_CUDA_INFO"
	.align	4


	//----- nvinfo : EIATTR_REGCOUNT
	.align		4
        /*0000*/ 	.byte	0x04, 0x2f
        /*0002*/ 	.short	(.L_1 - .L_0)
	.align		4
.L_0:
        /*0004*/ 	.word	index@(_Z12histo_kernelPjS_jj)
        /*0008*/ 	.word	0x0000001b


	//----- nvinfo : EIATTR_FRAME_SIZE
	.align		4
.L_1:
        /*000c*/ 	.byte	0x04, 0x11
        /*000e*/ 	.short	(.L_3 - .L_2)
	.align		4
.L_2:
        /*0010*/ 	.word	index@(_Z12histo_kernelPjS_jj)
        /*0014*/ 	.word	0x00000000


	//----- nvinfo : EIATTR_MIN_STACK_SIZE
	.align		4
.L_3:
        /*0018*/ 	.byte	0x04, 0x12
        /*001a*/ 	.short	(.L_5 - .L_4)
	.align		4
.L_4:
        /*001c*/ 	.word	index@(_Z12histo_kernelPjS_jj)
        /*0020*/ 	.word	0x00000000
.L_5:


//--------------------- .nv.compat                --------------------------
	.section	.nv.compat,"",@"SHT_CUDA_COMPAT_INFO"
	.align	4
        /*0000*/ 	.byte	0x02, 0x09, 0x00, 0x00, 0x02, 0x02, 0x01, 0x00, 0x02, 0x05, 0x05, 0x00, 0x03, 0x07, 0x01, 0x01
        /*0010*/ 	.byte	0x02, 0x03, 0x00, 0x00, 0x02, 0x06, 0x01, 0x00, 0x04, 0x0b, 0x08, 0x00, 0x09, 0x00, 0x00, 0x00
        /*0020*/ 	.byte	0x00, 0x00, 0x00, 0x00


//--------------------- .nv.info._Z12histo_kernelPjS_jj --------------------------
	.section	.nv.info._Z12histo_kernelPjS_jj,"",@"SHT_CUDA_INFO"
	.sectionflags	@""
	.align	4


	//----- nvinfo : EIATTR_CUDA_API_VERSION
	.align		4
        /*0000*/ 	.byte	0x04, 0x37
        /*0002*/ 	.short	(.L_7 - .L_6)
.L_6:
        /*0004*/ 	.word	0x00000082


	//----- nvinfo : EIATTR_KPARAM_INFO
	.align		4
.L_7:
        /*0008*/ 	.byte	0x04, 0x17
        /*000a*/ 	.short	(.L_9 - .L_8)
.L_8:
        /*000c*/ 	.word	0x00000000
        /*0010*/ 	.short	0x0003
        /*0012*/ 	.short	0x0014
        /*0014*/ 	.byte	0x00, 0xf0, 0x11, 0x00


	//----- nvinfo : EIATTR_KPARAM_INFO
	.align		4
.L_9:
        /*0018*/ 	.byte	0x04, 0x17
        /*001a*/ 	.short	(.L_11 - .L_10)
.L_10:
        /*001c*/ 	.word	0x00000000
        /*0020*/ 	.short	0x0002
        /*0022*/ 	.short	0x0010
        /*0024*/ 	.byte	0x00, 0xf0, 0x11, 0x00


	//----- nvinfo : EIATTR_KPARAM_INFO
	.align		4
.L_11:
        /*0028*/ 	.byte	0x04, 0x17
        /*002a*/ 	.short	(.L_13 - .L_12)
.L_12:
        /*002c*/ 	.word	0x00000000
        /*0030*/ 	.short	0x0001
        /*0032*/ 	.short	0x0008
        /*0034*/ 	.byte	0x00, 0xf5, 0x21, 0x00


	//----- nvinfo : EIATTR_KPARAM_INFO
	.align		4
.L_13:
        /*0038*/ 	.byte	0x04, 0x17
        /*003a*/ 	.short	(.L_15 - .L_14)
.L_14:
        /*003c*/ 	.word	0x00000000
        /*0040*/ 	.short	0x0000
        /*0042*/ 	.short	0x0000
        /*0044*/ 	.byte	0x00, 0xf5, 0x21, 0x00


	//----- nvinfo : EIATTR_SPARSE_MMA_MASK
	.align		4
.L_15:
        /*0048*/ 	.byte	0x03, 0x50
        /*004a*/ 	.short	0x0000


	//----- nvinfo : EIATTR_MAXREG_COUNT
	.align		4
        /*004c*/ 	.byte	0x03, 0x1b
        /*004e*/ 	.short	0x00ff


	//----- nvinfo : EIATTR_NUM_BARRIERS
	.align		4
        /*0050*/ 	.byte	0x02, 0x4c
        /*0052*/ 	.byte	0x01
	.zero		1


	//----- nvinfo : EIATTR_MERCURY_ISA_VERSION
	.align		4
        /*0054*/ 	.byte	0x03, 0x5f
        /*0056*/ 	.short	0x0101


	//----- nvinfo : EIATTR_VRC_CTA_INIT_COUNT
	.align		4
        /*0058*/ 	.byte	0x02, 0x4a
	.zero		1
	.zero		1


	//----- nvinfo : EIATTR_EXIT_INSTR_OFFSETS
	.align		4
        /*005c*/ 	.byte	0x04, 0x1c
        /*005e*/ 	.short	(.L_17 - .L_16)


	//   ....[0]....
.L_16:
        /*0060*/ 	.word	0x00000a30


	//   ....[1]....
        /*0064*/ 	.word	0x00001150


	//   ....[2]....
        /*0068*/ 	.word	0x000014f0


	//   ....[3]....
        /*006c*/ 	.word	0x00001700


	//   ....[4]....
        /*0070*/ 	.word	0x00001730


	//   ....[5]....
        /*0074*/ 	.word	0x000017c0


	//----- nvinfo : EIATTR_CRS_STACK_SIZE
	.align		4
.L_17:
        /*0078*/ 	.byte	0x04, 0x1e
        /*007a*/ 	.short	(.L_19 - .L_18)
.L_18:
        /*007c*/ 	.word	0x00000000


	//----- nvinfo : EIATTR_CBANK_PARAM_SIZE
	.align		4
.L_19:
        /*0080*/ 	.byte	0x03, 0x19
        /*0082*/ 	.short	0x0018


	//----- nvinfo : EIATTR_PARAM_CBANK
	.align		4
        /*0084*/ 	.byte	0x04, 0x0a
        /*0086*/ 	.short	(.L_21 - .L_20)
	.align		4
.L_20:
        /*0088*/ 	.word	index@(.nv.constant0._Z12histo_kernelPjS_jj)
        /*008c*/ 	.short	0x0380
        /*008e*/ 	.short	0x0018


	//----- nvinfo : EIATTR_SW_WAR
	.align		4
.L_21:
        /*0090*/ 	.byte	0x04, 0x36
        /*0092*/ 	.short	(.L_23 - .L_22)
.L_22:
        /*0094*/ 	.word	0x00000008
.L_23:


//--------------------- .nv.callgraph             --------------------------
	.section	.nv.callgraph,"",@"SHT_CUDA_CALLGRAPH"
	.align	4
	.sectionentsize	8
	.align		4
        /*0000*/ 	.word	0x00000000
	.align		4
        /*0004*/ 	.word	0xffffffff
	.align		4
        /*0008*/ 	.word	0x00000000
	.align		4
        /*000c*/ 	.word	0xfffffffe
	.align		4
        /*0010*/ 	.word	0x00000000
	.align		4
        /*0014*/ 	.word	0xfffffffd
	.align		4
        /*0018*/ 	.word	0x00000000
	.align		4
        /*001c*/ 	.word	0xfffffffc


//--------------------- .text._Z12histo_kernelPjS_jj --------------------------
	.section	.text._Z12histo_kernelPjS_jj,"ax",@progbits
	.align	128
        .global         _Z12histo_kernelPjS_jj
        .type           _Z12histo_kernelPjS_jj,@function
        .size           _Z12histo_kernelPjS_jj,(.L_x_41 - _Z12histo_kernelPjS_jj)
        .other          _Z12histo_kernelPjS_jj,@"STO_CUDA_ENTRY STV_DEFAULT"
_Z12histo_kernelPjS_jj:
.text._Z12histo_kernelPjS_jj:
[----:B------:R-:W-:Y:S01]  /*0000*/  LDC R1, c[0x0][0x37c] ;  /* 0x0000df00ff017b82 */ /* 0x000fe20000000800 */
[----:B------:R-:W0:Y:S07]  /*0010*/  LDCU UR11, c[0x0][0x360] ;  /* 0x00006c00ff0b77ac */ /* 0x000e2e0008000800 */
[----:B------:R-:W1:Y:S01]  /*0020*/  LDC R3, c[0x0][0x360] ;  /* 0x0000d800ff037b82 */ /* 0x000e620000000800 */
[----:B------:R-:W2:Y:S01]  /*0030*/  LDCU UR7, c[0x0][0x394] ;  /* 0x00007280ff0777ac */ /* 0x000ea20008000800 */
[----:B------:R-:W-:Y:S01]  /*0040*/  UMOV UR4, URZ ;  /* 0x000000ff00047c82 */ /* 0x000fe20008000000 */
[----:B0-----:R-:W0:Y:S01]  /*0050*/  I2F.U32.RP R0, UR11 ;  /* 0x0000000b00007d06 */ /* 0x001e220008209000 */
[----:B------:R-:W-:-:S07]  /*0060*/  UISETP.NE.U32.AND UP2, UPT, UR11, URZ, UPT ;  /* 0x000000ff0b00728c */ /* 0x000fce000bf45070 */
[----:B0-----:R-:W0:Y:S02]  /*0070*/  MUFU.RCP R0, R0 ;  /* 0x0000000000007308 */ /* 0x001e240000001000 */
[----:B0-----:R-:W-:Y:S02]  /*0080*/  VIADD R2, R0, 0xffffffe ;  /* 0x0ffffffe00027836 */ /* 0x001fe40000000000 */
[----:B------:R-:W1:Y:S04]  /*0090*/  S2R R0, SR_TID.X ;  /* 0x0000000000007919 */ /* 0x000e680000002100 */
[----:B------:R-:W0:Y:S02]  /*00a0*/  F2I.FTZ.U32.TRUNC.NTZ R2, R2 ;  /* 0x0000000200027305 */ /* 0x000e24000021f000 */
[----:B0-----:R-:W-:-:S13]  /*00b0*/  R2UR UR5, R2 ;  /* 0x00000000020572ca */ /* 0x001fda00000e0000 */
[----:B------:R-:W-:-:S04]  /*00c0*/  UIADD3 UR6, UPT, UPT, URZ, -UR5, URZ ;  /* 0x80000005ff067290 */ /* 0x000fc8000fffe0ff */
[----:B------:R-:W-:-:S04]  /*00d0*/  UIMAD UR6, UR6, UR11, URZ ;  /* 0x0000000b060672a4 */ /* 0x000fc8000f8e02ff */
[----:B------:R-:W-:Y:S02]  /*00e0*/  UIMAD.WIDE.U32 UR4, UR5, UR6, UR4 ;  /* 0x00000006050472a5 */ /* 0x000fe4000f8e0004 */
[----:B--2---:R-:W-:-:S04]  /*00f0*/  UIADD3 UR6, UPT, UPT, UR7, -0x1, URZ ;  /* 0xffffffff07067890 */ /* 0x004fc8000fffe0ff */
[----:B------:R-:W-:-:S04]  /*0100*/  UIMAD.WIDE.U32 UR4, UR5, UR6, URZ ;  /* 0x00000006050472a5 */ /* 0x000fc8000f8e00ff */
[----:B------:R-:W-:-:S04]  /*0110*/  UIADD3 UR4, UPT, UPT, -UR5, URZ, URZ ;  /* 0x000000ff05047290 */ /* 0x000fc8000fffe1ff */
[----:B------:R-:W-:-:S04]  /*0120*/  UIMAD UR6, UR11, UR4, UR6 ;  /* 0x000000040b0672a4 */ /* 0x000fc8000f8e0206 */
[----:B------:R-:W-:-:S03]  /*0130*/  UISETP.GE.U32.AND UP0, UPT, UR6, UR11, UPT ;  /* 0x0000000b0600728c */ /* 0x000fc6000bf06070 */
[----:B------:R-:W1:Y:S08]  /*0140*/  S2UR UR4, SR_CTAID.X ;  /* 0x00000000000479c3 */ /* 0x000e700000002500 */
[----:B------:R-:W-:Y:S02]  /*0150*/  @UP0 UIADD3 UR6, UPT, UPT, UR6, -UR11, URZ ;  /* 0x8000000b06060290 */ /* 0x000fe4000fffe0ff */
[----:B------:R-:W-:-:S02]  /*0160*/  @UP0 UIADD3 UR5, UPT, UPT, UR5, 0x1, URZ ;  /* 0x0000000105050890 */ /* 0x000fc4000fffe0ff */
[----:B------:R-:W-:-:S11]  /*0170*/  UISETP.GE.U32.AND UP1, UPT, UR6, UR11, UPT ;  /* 0x0000000b0600728c */ /* 0x000fd6000bf26070 */
[----:B------:R-:W-:Y:S01]  /*0180*/  @UP1 UIADD3 UR5, UPT, UPT, UR5, 0x1, URZ ;  /* 0x0000000105051890 */ /* 0x000fe2000fffe0ff */
[----:B-1----:R-:W-:Y:S01]  /*0190*/  IMAD R2, R3, UR4, R0 ;  /* 0x0000000403027c24 */ /* 0x002fe2000f8e0200 */
[----:B------:R-:W-:-:S04]  /*01a0*/  @!UP2 ULOP3.LUT UR5, URZ, UR11, URZ, 0x33, !UPT ;  /* 0x0000000bff05a292 */ /* 0x000fc8000f8e33ff */
[----:B------:R-:W-:-:S04]  /*01b0*/  UIADD3 UR8, UPT, UPT, UR5, 0x1, URZ ;  /* 0x0000000105087890 */ /* 0x000fc8000fffe0ff */
[----:B------:R-:W-:-:S09]  /*01c0*/  UISETP.NE.AND UP0, UPT, UR8, URZ, UPT ;  /* 0x000000ff0800728c */ /* 0x000fd2000bf05270 */
[----:B------:R-:W-:Y:S05]  /*01d0*/  BRA.U !UP0, `(.L_x_0) ;  /* 0x0000000508bc7547 */ /* 0x000fea000b800000 */
[----:B------:R-:W-:Y:S01]  /*01e0*/  UISETP.GE.U32.AND UP0, UPT, UR5, 0x7, UPT ;  /* 0x000000070500788c */ /* 0x000fe2000bf06070 */
[----:B------:R-:W-:Y:S01]  /*01f0*/  IMAD.MOV.U32 R5, RZ, RZ, RZ ;  /* 0x000000ffff057224 */ /* 0x000fe200078e00ff */
[----:B------:R-:W-:-:S04]  /*0200*/  ULOP3.LUT UR9, UR8, 0x7, URZ, 0xc0, !UPT ;  /* 0x0000000708097892 */ /* 0x000fc8000f8ec0ff */
[----:B------:R-:W-:-:S03]  /*0210*/  UISETP.NE.AND UP1, UPT, UR9, URZ, UPT ;  /* 0x000000ff0900728c */ /* 0x000fc6000bf25270 */
[----:B------:R-:W-:Y:S08]  /*0220*/  BRA.U !UP0, `(.L_x_1) ;  /* 0x0000000108b47547 */ /* 0x000ff0000b800000 */
[----:B------:R-:W0:Y:S01]  /*0230*/  S2UR UR6, SR_CgaCtaId ;  /* 0x00000000000679c3 */ /* 0x000e220000008800 */
[----:B------:R-:W-:Y:S01]  /*0240*/  ULOP3.LUT UR10, UR8, 0xfffffff8, URZ, 0xc0, !UPT ;  /* 0xfffffff8080a7892 */ /* 0x000fe2000f8ec0ff */
[C---:B------:R-:W-:Y:S01]  /*0250*/  SHF.L.U32 R4, R0.reuse, 0x2, RZ ;  /* 0x0000000200047819 */ /* 0x040fe200000006ff */
[----:B------:R-:W-:Y:S01]  /*0260*/  UMOV UR4, 0x400 ;  /* 0x0000040000047882 */ /* 0x000fe20000000000 */
[----:B------:R-:W-:Y:S01]  /*0270*/  VIADD R14, R0, UR11 ;  /* 0x0000000b000e7c36 */ /* 0x000fe20008000000 */
[----:B------:R-:W1:Y:S01]  /*0280*/  LDCU UR7, c[0x0][0x394] ;  /* 0x00007280ff0777ac */ /* 0x000e620008000800 */
[----:B------:R-:W-:Y:S01]  /*0290*/  IMAD.MOV.U32 R12, RZ, RZ, R0 ;  /* 0x000000ffff0c7224 */ /* 0x000fe200078e0000 */
[----:B------:R-:W-:Y:S01]  /*02a0*/  MOV R5, UR10 ;  /* 0x0000000a00057c02 */ /* 0x000fe20008000f00 */
[C-C-:B------:R-:W-:Y:S02]  /*02b0*/  IMAD R6, R3.reuse, 0x8, R4.reuse ;  /* 0x0000000803067824 */ /* 0x140fe400078e0204 */
[----:B------:R-:W-:-:S02]  /*02c0*/  IMAD R7, R3, 0xc, R4 ;  /* 0x0000000c03077824 */ /* 0x000fc400078e0204 */
[C-C-:B------:R-:W-:Y:S02]  /*02d0*/  IMAD R8, R3.reuse, 0x10, R4.reuse ;  /* 0x0000001003087824 */ /* 0x140fe400078e0204 */
[C-C-:B------:R-:W-:Y:S02]  /*02e0*/  IMAD R9, R3.reuse, 0x14, R4.reuse ;  /* 0x0000001403097824 */ /* 0x140fe400078e0204 */
[C-C-:B------:R-:W-:Y:S02]  /*02f0*/  IMAD R10, R3.reuse, 0x18, R4.reuse ;  /* 0x00000018030a7824 */ /* 0x140fe400078e0204 */
[----:B------:R-:W-:Y:S01]  /*0300*/  IMAD R11, R3, 0x1c, R4 ;  /* 0x0000001c030b7824 */ /* 0x000fe200078e0204 */
[----:B0-----:R-:W-:Y:S02]  /*0310*/  ULEA UR4, UR6, UR4, 0x18 ;  /* 0x0000000406047291 */ /* 0x001fe4000f8ec0ff */
[----:B-1----:R-:W-:-:S12]  /*0320*/  UIADD3 UR6, UPT, UPT, -UR10, URZ, URZ ;  /* 0x000000ff0a067290 */ /* 0x002fd8000fffe1ff */
.L_x_2:
[C---:B0-----:R-:W-:Y:S01]  /*0330*/  VIADD R13, R12.reuse, UR11 ;  /* 0x0000000b0c0d7c36 */ /* 0x041fe20008000000 */
[----:B------:R-:W-:Y:S01]  /*0340*/  ISETP.GE.U32.AND P6, PT, R12, UR7, PT ;  /* 0x000000070c007c0c */ /* 0x000fe2000bfc6070 */
[----:B------:R-:W-:Y:S01]  /*0350*/  UIADD3 UR6, UPT, UPT, UR6, 0x8, URZ ;  /* 0x0000000806067890 */ /* 0x000fe2000fffe0ff */
[----:B------:R-:W-:Y:S01]  /*0360*/  LEA R12, R3, R12, 0x3 ;  /* 0x0000000c030c7211 */ /* 0x000fe200078e18ff */
[C---:B------:R-:W-:Y:S01]  /*0370*/  VIADD R15, R13.reuse, UR11 ;  /* 0x0000000b0d0f7c36 */ /* 0x040fe20008000000 */
[----:B------:R-:W-:Y:S01]  /*0380*/  ISETP.GE.U32.AND P5, PT, R13, UR7, PT ;  /* 0x000000070d007c0c */ /* 0x000fe2000bfa6070 */
[----:B------:R-:W-:Y:S02]  /*0390*/  UISETP.NE.AND UP0, UPT, UR6, URZ, UPT ;  /* 0x000000ff0600728c */ /* 0x000fe4000bf05270 */
[C---:B------:R-:W-:Y:S01]  /*03a0*/  VIADD R16, R15.reuse, UR11 ;  /* 0x0000000b0f107c36 */ /* 0x040fe20008000000 */
[----:B------:R-:W-:-:S04]  /*03b0*/  ISETP.GE.U32.AND P4, PT, R15, UR7, PT ;  /* 0x000000070f007c0c */ /* 0x000fc8000bf86070 */
[C---:B------:R-:W-:Y:S01]  /*03c0*/  IADD3 R17, PT, PT, R16.reuse, UR11, RZ ;  /* 0x0000000b10117c10 */ /* 0x040fe2000fffe0ff */
[----:B------:R0:W-:Y:S01]  /*03d0*/  @!P6 STS [R4+UR4], RZ ;  /* 0x000000ff0400e988 */ /* 0x0001e20008000804 */
[----:B------:R-:W-:Y:S02]  /*03e0*/  ISETP.GE.U32.AND P3, PT, R16, UR7, PT ;  /* 0x0000000710007c0c */ /* 0x000fe4000bf66070 */
[C---:B------:R-:W-:Y:S01]  /*03f0*/  ISETP.GE.U32.AND P2, PT, R17.reuse, UR7, PT ;  /* 0x0000000711007c0c */ /* 0x040fe2000bf46070 */
[----:B------:R-:W-:-:S04]  /*0400*/  VIADD R18, R17, UR11 ;  /* 0x0000000b11127c36 */ /* 0x000fc80008000000 */
[C---:B------:R-:W-:Y:S01]  /*0410*/  VIADD R19, R18.reuse, UR11 ;  /* 0x0000000b12137c36 */ /* 0x040fe20008000000 */
[----:B------:R-:W-:-:S03]  /*0420*/  ISETP.GE.U32.AND P1, PT, R18, UR7, PT ;  /* 0x0000000712007c0c */ /* 0x000fc6000bf26070 */
[C---:B------:R-:W-:Y:S01]  /*0430*/  VIADD R13, R19.reuse, UR11 ;  /* 0x0000000b130d7c36 */ /* 0x040fe20008000000 */
[----:B------:R-:W-:-:S04]  /*0440*/  ISETP.GE.U32.AND P0, PT, R19, UR7, PT ;  /* 0x0000000713007c0c */ /* 0x000fc8000bf06070 */
[----:B------:R-:W-:Y:S02]  /*0450*/  ISETP.GE.U32.AND P6, PT, R13, UR7, PT ;  /* 0x000000070d007c0c */ /* 0x000fe4000bfc6070 */
[----:B------:R-:W-:-:S05]  /*0460*/  @!P5 LEA R13, R14, UR4, 0x2 ;  /* 0x000000040e0ddc11 */ /* 0x000fca000f8e10ff */
[----:B------:R0:W-:Y:S04]  /*0470*/  @!P5 STS [R13], RZ ;  /* 0x000000ff0d00d388 */ /* 0x0001e80000000800 */
[----:B------:R0:W-:Y:S04]  /*0480*/  @!P4 STS [R6+UR4], RZ ;  /* 0x000000ff0600c988 */ /* 0x0001e80008000804 */
[----:B------:R0:W-:Y:S04]  /*0490*/  @!P3 STS [R7+UR4], RZ ;  /* 0x000000ff0700b988 */ /* 0x0001e80008000804 */
[----:B------:R0:W-:Y:S04]  /*04a0*/  @!P2 STS [R8+UR4], RZ ;  /* 0x000000ff0800a988 */ /* 0x0001e80008000804 */
[----:B------:R0:W-:Y:S04]  /*04b0*/  @!P1 STS [R9+UR4], RZ ;  /* 0x000000ff09009988 */ /* 0x0001e80008000804 */
[----:B------:R0:W-:Y:S04]  /*04c0*/  @!P0 STS [R10+UR4], RZ ;  /* 0x000000ff0a008988 */ /* 0x0001e80008000804 */
[----:B------:R0:W-:Y:S01]  /*04d0*/  @!P6 STS [R11+UR4], RZ ;  /* 0x000000ff0b00e988 */ /* 0x0001e20008000804 */
[----:B------:R-:W-:Y:S01]  /*04e0*/  ULEA UR4, UR11, UR4, 0x5 ;  /* 0x000000040b047291 */ /* 0x000fe2000f8e28ff */
[----:B------:R-:W-:Y:S11]  /*04f0*/  BRA.U UP0, `(.L_x_2) ;  /* 0xfffffffd008c7547 */ /* 0x000ff6000b83ffff */
.L_x_1:
[----:B------:R-:W-:Y:S05]  /*0500*/  BRA.U !UP1, `(.L_x_0) ;  /* 0x0000000109f07547 */ /* 0x000fea000b800000 */
[----:B------:R-:W-:Y:S02]  /*0510*/  UISETP.GE.U32.AND UP0, UPT, UR9, 0x4, UPT ;  /* 0x000000040900788c */ /* 0x000fe4000bf06070 */
[----:B------:R-:W-:-:S07]  /*0520*/  ULOP3.LUT UP1, UR4, UR8, 0x3, URZ, 0xc0, !UPT ;  /* 0x0000000308047892 */ /* 0x000fce000f82c0ff */
[----:B------:R-:W-:Y:S05]  /*0530*/  BRA.U !UP0, `(.L_x_3) ;  /* 0x0000000108747547 */ /* 0x000fea000b800000 */
[C---:B0-----:R-:W-:Y:S01]  /*0540*/  IMAD R4, R5.reuse, UR11, R0 ;  /* 0x0000000b05047c24 */ /* 0x041fe2000f8e0200 */
[----:B------:R-:W-:-:S03]  /*0550*/  IADD3 R5, PT, PT, R5, 0x4, RZ ;  /* 0x0000000405057810 */ /* 0x000fc60007ffe0ff */
[C---:B------:R-:W-:Y:S01]  /*0560*/  VIADD R6, R4.reuse, UR11 ;  /* 0x0000000b04067c36 */ /* 0x040fe20008000000 */
[----:B------:R-:W-:-:S03]  /*0570*/  ISETP.GE.U32.AND P0, PT, R4, UR7, PT ;  /* 0x0000000704007c0c */ /* 0x000fc6000bf06070 */
[C---:B------:R-:W-:Y:S01]  /*0580*/  VIADD R7, R6.reuse, UR11 ;  /* 0x0000000b06077c36 */ /* 0x040fe20008000000 */
[----:B------:R-:W-:-:S03]  /*0590*/  ISETP.GE.U32.AND P1, PT, R6, UR7, PT ;  /* 0x0000000706007c0c */ /* 0x000fc6000bf26070 */
[C---:B------:R-:W-:Y:S01]  /*05a0*/  VIADD R8, R7.reuse, UR11 ;  /* 0x0000000b07087c36 */ /* 0x040fe20008000000 */
[----:B------:R-:W-:-:S04]  /*05b0*/  ISETP.GE.U32.AND P2, PT, R7, UR7, PT ;  /* 0x0000000707007c0c */ /* 0x000fc8000bf46070 */
[----:B------:R-:W-:Y:S01]  /*05c0*/  ISETP.GE.U32.AND P3, PT, R8, UR7, PT ;  /* 0x0000000708007c0c */ /* 0x000fe2000bf66070 */
[----:B------:R-:W0:Y:S01]  /*05d0*/  @!P0 S2R R10, SR_CgaCtaId ;  /* 0x00000000000a8919 */ /* 0x000e220000008800 */
[----:B------:R-:W-:-:S03]  /*05e0*/  @!P0 MOV R9, 0x400 ;  /* 0x0000040000098802 */ /* 0x000fc60000000f00 */
[----:B------:R-:W1:Y:S01]  /*05f0*/  @!P1 S2R R12, SR_CgaCtaId ;  /* 0x00000000000c9919 */ /* 0x000e620000008800 */
[----:B------:R-:W-:-:S03]  /*0600*/  @!P1 MOV R11, 0x400 ;  /* 0x00000400000b9802 */ /* 0x000fc60000000f00 */
[----:B------:R-:W2:Y:S01]  /*0610*/  @!P2 S2R R14, SR_CgaCtaId ;  /* 0x00000000000ea919 */ /* 0x000ea20000008800 */
[----:B------:R-:W-:-:S03]  /*0620*/  @!P2 MOV R13, 0x400 ;  /* 0x00000400000da802 */ /* 0x000fc60000000f00 */
[----:B------:R-:W3:Y:S01]  /*0630*/  @!P3 S2R R16, SR_CgaCtaId ;  /* 0x000000000010b919 */ /* 0x000ee20000008800 */
[----:B------:R-:W-:Y:S02]  /*0640*/  @!P3 MOV R15, 0x400 ;  /* 0x00000400000fb802 */ /* 0x000fe40000000f00 */
[----:B0-----:R-:W-:Y:S02]  /*0650*/  @!P0 LEA R9, R10, R9, 0x18 ;  /* 0x000000090a098211 */ /* 0x001fe400078ec0ff */
[----:B-1----:R-:W-:Y:S02]  /*0660*/  @!P1 LEA R11, R12, R11, 0x18 ;  /* 0x0000000b0c0b9211 */ /* 0x002fe400078ec0ff */
[----:B------:R-:W-:Y:S02]  /*0670*/  @!P0 LEA R4, R4, R9, 0x2 ;  /* 0x0000000904048211 */ /* 0x000fe400078e10ff */
[----:B--2---:R-:W-:Y:S01]  /*0680*/  @!P2 LEA R14, R14, R13, 0x18 ;  /* 0x0000000d0e0ea211 */ /* 0x004fe200078ec0ff */
[----:B------:R-:W-:-:S02]  /*0690*/  @!P1 IMAD R6, R6, 0x4, R11 ;  /* 0x0000000406069824 */ /* 0x000fc400078e020b */
[----:B------:R1:W-:Y:S01]  /*06a0*/  @!P0 STS [R4], RZ ;  /* 0x000000ff04008388 */ /* 0x0003e20000000800 */
[----:B---3--:R-:W-:Y:S01]  /*06b0*/  @!P3 LEA R15, R16, R15, 0x18 ;  /* 0x0000000f100fb211 */ /* 0x008fe200078ec0ff */
[----:B------:R-:W-:Y:S02]  /*06c0*/  @!P2 IMAD R7, R7, 0x4, R14 ;  /* 0x000000040707a824 */ /* 0x000fe400078e020e */
[----:B------:R1:W-:Y:S02]  /*06d0*/  @!P1 STS [R6], RZ ;  /* 0x000000ff06009388 */ /* 0x0003e40000000800 */
[----:B------:R-:W-:Y:S02]  /*06e0*/  @!P3 IMAD R8, R8, 0x4, R15 ;  /* 0x000000040808b824 */ /* 0x000fe400078e020f */
[----:B------:R1:W-:Y:S04]  /*06f0*/  @!P2 STS [R7], RZ ;  /* 0x000000ff0700a388 */ /* 0x0003e80000000800 */
[----:B------:R1:W-:Y:S02]  /*0700*/  @!P3 STS [R8], RZ ;  /* 0x000000ff0800b388 */ /* 0x0003e40000000800 */
.L_x_3:
[----:B------:R-:W-:Y:S05]  /*0710*/  BRA.U !UP1, `(.L_x_0) ;  /* 0x00000001096c7547 */ /* 0x000fea000b800000 */
[----:B------:R-:W-:Y:S02]  /*0720*/  UISETP.NE.AND UP0, UPT, UR4, 0x1, UPT ;  /* 0x000000010400788c */ /* 0x000fe4000bf05270 */
[----:B------:R-:W-:-:S04]  /*0730*/  ULOP3.LUT UR6, UR5, 0x1, URZ, 0xc0, !UPT ;  /* 0x0000000105067892 */ /* 0x000fc8000f8ec0ff */
[----:B------:R-:W-:-:S03]  /*0740*/  UISETP.NE.U32.AND UP1, UPT, UR6, 0x1, UPT ;  /* 0x000000010600788c */ /* 0x000fc6000bf25070 */
[----:B------:R-:W-:Y:S08]  /*0750*/  BRA.U !UP0, `(.L_x_4) ;  /* 0x00000001083c7547 */ /* 0x000ff0000b800000 */
[C---:B01----:R-:W-:Y:S01]  /*0760*/  IMAD R4, R5.reuse, UR11, R0 ;  /* 0x0000000b05047c24 */ /* 0x043fe2000f8e0200 */
[----:B------:R-:W-:-:S03]  /*0770*/  IADD3 R5, PT, PT, R5, 0x2, RZ ;  /* 0x0000000205057810 */ /* 0x000fc60007ffe0ff */
[C---:B------:R-:W-:Y:S01]  /*0780*/  VIADD R6, R4.reuse, UR11 ;  /* 0x0000000b04067c36 */ /* 0x040fe20008000000 */
[----:B------:R-:W-:-:S04]  /*0790*/  ISETP.GE.U32.AND P0, PT, R4, UR7, PT ;  /* 0x0000000704007c0c */ /* 0x000fc8000bf06070 */
[----:B------:R-:W-:-:S09]  /*07a0*/  ISETP.GE.U32.AND P1, PT, R6, UR7, PT ;  /* 0x0000000706007c0c */ /* 0x000fd2000bf26070 */
[----:B------:R-:W0:Y:S01]  /*07b0*/  @!P0 S2R R8, SR_CgaCtaId ;  /* 0x0000000000088919 */ /* 0x000e220000008800 */
[----:B------:R-:W-:-:S03]  /*07c0*/  @!P0 MOV R7, 0x400 ;  /* 0x0000040000078802 */ /* 0x000fc60000000f00 */
[----:B------:R-:W1:Y:S01]  /*07d0*/  @!P1 S2R R10, SR_CgaCtaId ;  /* 0x00000000000a9919 */ /* 0x000e620000008800 */
[----:B------:R-:W-:Y:S02]  /*07e0*/  @!P1 MOV R9, 0x400 ;  /* 0x0000040000099802 */ /* 0x000fe40000000f00 */
[----:B0-----:R-:W-:Y:S02]  /*07f0*/  @!P0 LEA R7, R8, R7, 0x18 ;  /* 0x0000000708078211 */ /* 0x001fe400078ec0ff */
[----:B-1----:R-:W-:-:S03]  /*0800*/  @!P1 LEA R9, R10, R9, 0x18 ;  /* 0x000000090a099211 */ /* 0x002fc600078ec0ff */
[----:B------:R-:W-:Y:S02]  /*0810*/  @!P0 IMAD R4, R4, 0x4, R7 ;  /* 0x0000000404048824 */ /* 0x000fe400078e0207 */
[----:B------:R-:W-:-:S03]  /*0820*/  @!P1 IMAD R6, R6, 0x4, R9 ;  /* 0x0000000406069824 */ /* 0x000fc600078e0209 */
[----:B------:R2:W-:Y:S04]  /*0830*/  @!P0 STS [R4], RZ ;  /* 0x000000ff04008388 */ /* 0x0005e80000000800 */
[----:B------:R2:W-:Y:S02]  /*0840*/  @!P1 STS [R6], RZ ;  /* 0x000000ff06009388 */ /* 0x0005e40000000800 */
.L_x_4:
[----:B------:R-:W-:Y:S05]  /*0850*/  BRA.U !UP1, `(.L_x_0) ;  /* 0x00000001091c7547 */ /* 0x000fea000b800000 */
[----:B012---:R-:W-:-:S05]  /*0860*/  IMAD R4, R5, UR11, R0 ;  /* 0x0000000b05047c24 */ /* 0x007fca000f8e0200 */
[----:B------:R-:W-:-:S13]  /*0870*/  ISETP.GE.U32.AND P0, PT, R4, UR7, PT ;  /* 0x0000000704007c0c */ /* 0x000fda000bf06070 */
[----:B------:R-:W0:Y:S01]  /*0880*/  @!P0 S2R R6, SR_CgaCtaId ;  /* 0x0000000000068919 */ /* 0x000e220000008800 */
[----:B------:R-:W-:-:S04]  /*0890*/  @!P0 MOV R5, 0x400 ;  /* 0x0000040000058802 */ /* 0x000fc80000000f00 */
[----:B0-----:R-:W-:-:S05]  /*08a0*/  @!P0 LEA R5, R6, R5, 0x18 ;  /* 0x0000000506058211 */ /* 0x001fca00078ec0ff */
[----:B------:R-:W-:-:S05]  /*08b0*/  @!P0 IMAD R4, R4, 0x4, R5 ;  /* 0x0000000404048824 */ /* 0x000fca00078e0205 */
[----:B------:R3:W-:Y:S02]  /*08c0*/  @!P0 STS [R4], RZ ;  /* 0x000000ff04008388 */ /* 0x0007e40000000800 */
.L_x_0:
[----:B------:R-:W4:Y:S01]  /*08d0*/  LDCU UR4, c[0x0][0x390] ;  /* 0x00007200ff0477ac */ /* 0x000f220008000800 */
[----:B------:R-:W-:Y:S01]  /*08e0*/  BSSY.RECONVERGENT B0, `(.L_x_5) ;  /* 0x0000013000007945 */ /* 0x000fe20003800200 */
[----:B------:R-:W-:Y:S01]  /*08f0*/  BAR.SYNC.DEFER_BLOCKING 0x0 ;  /* 0x0000000000007b1d */ /* 0x000fe20000010000 */
[----:B------:R-:W-:-:S05]  /*0900*/  ISETP.NE.AND P1, PT, RZ, UR8, PT ;  /* 0x00000008ff007c0c */ /* 0x000fca000bf25270 */
[----:B------:R-:W0:Y:S01]  /*0910*/  LDCU.64 UR12, c[0x0][0x358] ;  /* 0x00006b00ff0c77ac */ /* 0x000e220008000a00 */
[----:B----4-:R-:W-:-:S13]  /*0920*/  ISETP.GE.U32.AND P0, PT, R2, UR4, PT ;  /* 0x0000000402007c0c */ /* 0x010fda000bf06070 */
[----:B0-----:R-:W-:Y:S05]  /*0930*/  @P0 BRA `(.L_x_6) ;  /* 0x0000000000340947 */ /* 0x001fea0003800000 */
[----:B------:R-:W0:Y:S01]  /*0940*/  S2R R5, SR_CgaCtaId ;  /* 0x0000000000057919 */ /* 0x000e220000008800 */
[----:B------:R-:W4:Y:S01]  /*0950*/  LDC R9, c[0x0][0x370] ;  /* 0x0000dc00ff097b82 */ /* 0x000f220000000800 */
[----:B-123--:R-:W-:-:S07]  /*0960*/  MOV R4, 0x400 ;  /* 0x0000040000047802 */ /* 0x00efce0000000f00 */
[----:B------:R-:W1:Y:S01]  /*0970*/  LDC.64 R6, c[0x0][0x380] ;  /* 0x0000e000ff067b82 */ /* 0x000e620000000a00 */
[----:B----4-:R-:W-:Y:S01]  /*0980*/  IMAD R9, R9, UR11, RZ ;  /* 0x0000000b09097c24 */ /* 0x010fe2000f8e02ff */
[----:B0-----:R-:W-:-:S07]  /*0990*/  LEA R11, R5, R4, 0x18 ;  /* 0x00000004050b7211 */ /* 0x001fce00078ec0ff */
.L_x_7:
[----:B-1----:R-:W-:-:S06]  /*09a0*/  IMAD.WIDE.U32 R4, R2, 0x4, R6 ;  /* 0x0000000402047825 */ /* 0x002fcc00078e0006 */
[----:B------:R-:W2:Y:S01]  /*09b0*/  LDG.E R4, desc[UR12][R4.64] ;  /* 0x0000000c04047981 */ /* 0x000ea2000c1e1900 */
[----:B------:R-:W-:-:S04]  /*09c0*/  IADD3 R2, PT, PT, R9, R2, RZ ;  /* 0x0000000209027210 */ /* 0x000fc80007ffe0ff */
[----:B------:R-:W-:Y:S01]  /*09d0*/  ISETP.GE.U32.AND P0, PT, R2, UR4, PT ;  /* 0x0000000402007c0c */ /* 0x000fe2000bf06070 */
[----:B0-2---:R-:W-:-:S05]  /*09e0*/  IMAD R8, R4, 0x4, R11 ;  /* 0x0000000404087824 */ /* 0x005fca00078e020b */
[----:B------:R0:W-:Y:S07]  /*09f0*/  ATOMS.POPC.INC.32 RZ, [R8+URZ] ;  /* 0x0000000008ff7f8c */ /* 0x0001ee000d8000ff */
[----:B------:R-:W-:Y:S05]  /*0a00*/  @!P0 BRA `(.L_x_7) ;  /* 0xfffffffc00e48947 */ /* 0x000fea000383ffff */
.L_x_6:
[----:B------:R-:W-:Y:S05]  /*0a10*/  BSYNC.RECONVERGENT B0 ;  /* 0x0000000000007941 */ /* 0x000fea0003800200 */
.L_x_5:
[----:B------:R-:W-:Y:S06]  /*0a20*/  BAR.SYNC.DEFER_BLOCKING 0x0 ;  /* 0x0000000000007b1d */ /* 0x000fec0000010000 */
[----:B------:R-:W-:Y:S05]  /*0a30*/  @!P1 EXIT ;  /* 0x000000000000994d */ /* 0x000fea0003800000 */
[----:B------:R-:W-:Y:S01]  /*0a40*/  UISETP.GE.U32.AND UP0, UPT, UR5, 0x7, UPT ;  /* 0x000000070500788c */ /* 0x000fe2000bf06070 */
[----:B------:R-:W-:Y:S01]  /*0a50*/  IMAD.MOV.U32 R5, RZ, RZ, RZ ;  /* 0x000000ffff057224 */ /* 0x000fe200078e00ff */
[----:B------:R-:W-:-:S07]  /*0a60*/  ULOP3.LUT UR9, UR8, 0x7, URZ, 0xc0, !UPT ;  /* 0x0000000708097892 */ /* 0x000fce000f8ec0ff */
[----:B------:R-:W-:Y:S05]  /*0a70*/  BRA.U !UP0, `(.L_x_8) ;  /* 0x0000000508b07547 */ /* 0x000fea000b800000 */
[----:B------:R-:W4:Y:S01]  /*0a80*/  S2UR UR6, SR_CgaCtaId ;  /* 0x00000000000679c3 */ /* 0x000f220000008800 */
[----:B------:R-:W-:Y:S01]  /*0a90*/  ULOP3.LUT UR10, UR8, 0xfffffff8, URZ, 0xc0, !UPT ;  /* 0xfffffff8080a7892 */ /* 0x000fe2000f8ec0ff */
[C---:B------:R-:W-:Y:S01]  /*0aa0*/  VIADD R2, R0.reuse, UR11 ;  /* 0x0000000b00027c36 */ /* 0x040fe20008000000 */
[----:B------:R-:W-:Y:S01]  /*0ab0*/  UMOV UR4, 0x400 ;  /* 0x0000040000047882 */ /* 0x000fe20000000000 */
[----:B-12---:R-:W-:Y:S01]  /*0ac0*/  IMAD.SHL.U32 R6, R0, 0x4, RZ ;  /* 0x0000000400067824 */ /* 0x006fe200078e00ff */
[CC--:B---3--:R-:W-:Y:S01]  /*0ad0*/  LEA R4, R3.reuse, R0.reuse, 0x1 ;  /* 0x0000000003047211 */ /* 0x0c8fe200078e08ff */
[C-C-:B0-----:R-:W-:Y:S01]  /*0ae0*/  IMAD R8, R3.reuse, 0x3, R0.reuse ;  /* 0x0000000303087824 */ /* 0x141fe200078e0200 */
[----:B------:R-:W-:Y:S01]  /*0af0*/  MOV R18, R0 ;  /* 0x0000000000127202 */ /* 0x000fe20000000f00 */
[C-C-:B------:R-:W-:Y:S01]  /*0b00*/  IMAD R10, R3.reuse, 0x4, R0.reuse ;  /* 0x00000004030a7824 */ /* 0x140fe200078e0200 */
[----:B------:R-:W-:Y:S01]  /*0b10*/  MOV R17, R2 ;  /* 0x0000000200117202 */ /* 0x000fe20000000f00 */
[C-C-:B------:R-:W-:Y:S01]  /*0b20*/  IMAD R12, R3.reuse, 0x5, R0.reuse ;  /* 0x00000005030c7824 */ /* 0x140fe200078e0200 */
[----:B------:R-:W0:Y:S01]  /*0b30*/  LDCU UR7, c[0x0][0x394] ;  /* 0x00007280ff0777ac */ /* 0x000e220008000800 */
[----:B------:R-:W-:-:S02]  /*0b40*/  IMAD R14, R3, 0x6, R0 ;  /* 0x00000006030e7824 */ /* 0x000fc400078e0200 */
[C---:B------:R-:W-:Y:S02]  /*0b50*/  IMAD R16, R3.reuse, 0x7, R0 ;  /* 0x0000000703107824 */ /* 0x040fe400078e0200 */
[C-C-:B------:R-:W-:Y:S02]  /*0b60*/  IMAD R7, R3.reuse, 0xc, R6.reuse ;  /* 0x0000000c03077824 */ /* 0x140fe400078e0206 */
[C-C-:B------:R-:W-:Y:S02]  /*0b70*/  IMAD R9, R3.reuse, 0x10, R6.reuse ;  /* 0x0000001003097824 */ /* 0x140fe400078e0206 */
[C-C-:B------:R-:W-:Y:S02]  /*0b80*/  IMAD R11, R3.reuse, 0x14, R6.reuse ;  /* 0x00000014030b7824 */ /* 0x140fe400078e0206 */
[C-C-:B------:R-:W-:Y:S02]  /*0b90*/  IMAD R13, R3.reuse, 0x18, R6.reuse ;  /* 0x00000018030d7824 */ /* 0x140fe400078e0206 */
[----:B------:R-:W-:Y:S01]  /*0ba0*/  IMAD R15, R3, 0x1c, R6 ;  /* 0x0000001c030f7824 */ /* 0x000fe200078e0206 */
[----:B----4-:R-:W-:Y:S01]  /*0bb0*/  ULEA UR4, UR6, UR4, 0x18 ;  /* 0x0000000406047291 */ /* 0x010fe2000f8ec0ff */
[----:B------:R-:W-:Y:S01]  /*0bc0*/  IMAD.U32 R5, RZ, RZ, UR10 ;  /* 0x0000000aff057e24 */ /* 0x000fe2000f8e00ff */
[----:B------:R-:W-:-:S12]  /*0bd0*/  UIADD3 UR6, UPT, UPT, -UR10, URZ, URZ ;  /* 0x000000ff0a067290 */ /* 0x000fd8000fffe1ff */
.L_x_25:
[C---:B01234-:R-:W-:Y:S01]  /*0be0*/  VIADD R19, R18.reuse, UR11 ;  /* 0x0000000b12137c36 */ /* 0x05ffe20008000000 */
[----:B0-----:R-:W-:Y:S01]  /*0bf0*/  ISETP.GE.U32.AND P6, PT, R18, UR7, PT ;  /* 0x0000000712007c0c */ /* 0x001fe2000bfc6070 */
[----:B------:R-:W-:Y:S02]  /*0c00*/  BSSY.RECONVERGENT B0, `(.L_x_9) ;  /* 0x0000014000007945 */ /* 0x000fe40003800200 */
[C---:B------:R-:W-:Y:S01]  /*0c10*/  VIADD R20, R19.reuse, UR11 ;  /* 0x0000000b13147c36 */ /* 0x040fe20008000000 */
[----:B------:R-:W-:-:S04]  /*0c20*/  ISETP.GE.U32.AND P1, PT, R19, UR7, PT ;  /* 0x0000000713007c0c */ /* 0x000fc8000bf26070 */
[C---:B------:R-:W-:Y:S02]  /*0c30*/  IADD3 R21, PT, PT, R20.reuse, UR11, RZ ;  /* 0x0000000b14157c10 */ /* 0x040fe4000fffe0ff */
[----:B------:R-:W-:Y:S02]  /*0c40*/  ISETP.GE.U32.AND P0, PT, R20, UR7, PT ;  /* 0x0000000714007c0c */ /* 0x000fe4000bf06070 */
[----:B------:R-:W-:Y:S01]  /*0c50*/  P2R R24, PR, RZ, 0x2 ;  /* 0x00000002ff187803 */ /* 0x000fe20000000000 */
[C---:B------:R-:W-:Y:S01]  /*0c60*/  VIADD R22, R21.reuse, UR11 ;  /* 0x0000000b15167c36 */ /* 0x040fe20008000000 */
[----:B------:R-:W-:-:S03]  /*0c70*/  ISETP.GE.U32.AND P1, PT, R21, UR7, PT ;  /* 0x0000000715007c0c */ /* 0x000fc6000bf26070 */
[C---:B------:R-:W-:Y:S01]  /*0c80*/  VIADD R23, R22.reuse, UR11 ;  /* 0x0000000b16177c36 */ /* 0x040fe20008000000 */
[----:B------:R-:W-:-:S04]  /*0c90*/  ISETP.GE.U32.AND P2, PT, R22, UR7, PT ;  /* 0x0000000716007c0c */ /* 0x000fc8000bf46070 */
[C---:B------:R-:W-:Y:S02]  /*0ca0*/  IADD3 R20, PT, PT, R23.reuse, UR11, RZ ;  /* 0x0000000b17147c10 */ /* 0x040fe4000fffe0ff */
[----:B------:R-:W-:Y:S02]  /*0cb0*/  ISETP.GE.U32.AND P3, PT, R23, UR7, PT ;  /* 0x0000000717007c0c */ /* 0x000fe4000bf66070 */
[C---:B------:R-:W-:Y:S01]  /*0cc0*/  ISETP.GE.U32.AND P4, PT, R20.reuse, UR7, PT ;  /* 0x0000000714007c0c */ /* 0x040fe2000bf86070 */
[----:B------:R-:W-:Y:S02]  /*0cd0*/  VIADD R19, R20, UR11 ;  /* 0x0000000b14137c36 */ /* 0x000fe40008000000 */
[----:B------:R-:W0:Y:S03]  /*0ce0*/  LDC.64 R20, c[0x0][0x388] ;  /* 0x0000e200ff147b82 */ /* 0x000e260000000a00 */
[----:B------:R-:W-:Y:S01]  /*0cf0*/  ISETP.GE.U32.AND P5, PT, R19, UR7, PT ;  /* 0x0000000713007c0c */ /* 0x000fe2000bfa6070 */
[----:B------:R-:W-:-:S12]  /*0d00*/  @P6 BRA `(.L_x_10) ;  /* 0x00000000000c6947 */ /* 0x000fd80003800000 */
[----:B------:R-:W1:Y:S01]  /*0d10*/  LDS R19, [R6+UR4] ;  /* 0x0000000406137984 */ /* 0x000e620008000800 */
[----:B0-----:R-:W-:-:S05]  /*0d20*/  IMAD.WIDE.U32 R22, R18, 0x4, R20 ;  /* 0x0000000412167825 */ /* 0x001fca00078e0014 */
[----:B-1----:R1:W-:Y:S02]  /*0d30*/  REDG.E.ADD.STRONG.GPU desc[UR12][R22.64], R19 ;  /* 0x000000131600798e */ /* 0x0023e4000c12e10c */
.L_x_10:
[----:B------:R-:W-:Y:S05]  /*0d40*/  BSYNC.RECONVERGENT B0 ;  /* 0x0000000000007941 */ /* 0x000fea0003800200 */
.L_x_9:
[----:B------:R-:W-:Y:S01]  /*0d50*/  ISETP.NE.AND P6, PT, R24, RZ, PT ;  /* 0x000000ff1800720c */ /* 0x000fe20003fc5270 */
[----:B------:R-:W-:-:S12]  /*0d60*/  BSSY.RECONVERGENT B0, `(.L_x_11) ;  /* 0x0000006000007945 */ /* 0x000fd80003800200 */
[----:B------:R-:W-:Y:S05]  /*0d70*/  @P6 BRA `(.L_x_12) ;  /* 0x0000000000106947 */ /* 0x000fea0003800000 */
[----:B-1----:R-:W-:Y:S01]  /*0d80*/  LEA R19, R2, UR4, 0x2 ;  /* 0x0000000402137c11 */ /* 0x002fe2000f8e10ff */
[----:B0-----:R-:W-:-:S05]  /*0d90*/  IMAD.WIDE.U32 R20, R17, 0x4, R20 ;  /* 0x0000000411147825 */ /* 0x001fca00078e0014 */
[----:B------:R-:W0:Y:S04]  /*0da0*/  LDS R19, [R19] ;  /* 0x0000000013137984 */ /* 0x000e280000000800 */
[----:B0-----:R2:W-:Y:S02]  /*0db0*/  REDG.E.ADD.STRONG.GPU desc[UR12][R20.64], R19 ;  /* 0x000000131400798e */ /* 0x0015e4000c12e10c */
.L_x_12:
[----:B------:R-:W-:Y:S05]  /*0dc0*/  BSYNC.RECONVERGENT B0 ;  /* 0x0000000000007941 */ /* 0x000fea0003800200 */
.L_x_11:
[----:B------:R-:W-:Y:S04]  /*0dd0*/  BSSY.RECONVERGENT B0, `(.L_x_13) ;  /* 0x0000007000007945 */ /* 0x000fe80003800200 */
[----:B------:R-:W-:Y:S05]  /*0de0*/  @P0 BRA `(.L_x_14) ;  /* 0x0000000000140947 */ /* 0x000fea0003800000 */
[----:B-12---:R-:W-:Y:S01]  /*0df0*/  IMAD R19, R3, 0x8, R6 ;  /* 0x0000000803137824 */ /* 0x006fe200078e0206 */
[----:B0-----:R-:W0:Y:S05]  /*0e00*/  LDC.64 R20, c[0x0][0x388] ;  /* 0x0000e200ff147b82 */ /* 0x001e2a0000000a00 */
[----:B------:R-:W1:Y:S01]  /*0e10*/  LDS R19, [R19+UR4] ;  /* 0x0000000413137984 */ /* 0x000e620008000800 */
[----:B0-----:R-:W-:-:S05]  /*0e20*/  IMAD.WIDE.U32 R20, R4, 0x4, R20 ;  /* 0x0000000404147825 */ /* 0x001fca00078e0014 */
[----:B-1----:R3:W-:Y:S02]  /*0e30*/  REDG.E.ADD.STRONG.GPU desc[UR12][R20.64], R19 ;  /* 0x000000131400798e */ /* 0x0027e4000c12e10c */
.L_x_14:
[----:B------:R-:W-:Y:S05]  /*0e40*/  BSYNC.RECONVERGENT B0 ;  /* 0x0000000000007941 */ /* 0x000fea0003800200 */
.L_x_13:
[----:B------:R-:W-:Y:S04]  /*0e50*/  BSSY.RECONVERGENT B0, `(.L_x_15) ;  /* 0x0000006000007945 */ /* 0x000fe80003800200 */
[----:B------:R-:W-:Y:S05]  /*0e60*/  @P1 BRA `(.L_x_16) ;  /* 0x0000000000101947 */ /* 0x000fea0003800000 */
[----:B-123--:R-:W1:Y:S01]  /*0e70*/  LDS R19, [R7+UR4] ;  /* 0x0000000407137984 */ /* 0x00ee620008000800 */
[----:B0-----:R-:W0:Y:S02]  /*0e80*/  LDC.64 R20, c[0x0][0x388] ;  /* 0x0000e200ff147b82 */ /* 0x001e240000000a00 */
[----:B0-----:R-:W-:-:S05]  /*0e90*/  IMAD.WIDE.U32 R20, R8, 0x4, R20 ;  /* 0x0000000408147825 */ /* 0x001fca00078e0014 */
[----:B-1----:R4:W-:Y:S02]  /*0ea0*/  REDG.E.ADD.STRONG.GPU desc[UR12][R20.64], R19 ;  /* 0x000000131400798e */ /* 0x0029e4000c12e10c */
.L_x_16:
[----:B------:R-:W-:Y:S05]  /*0eb0*/  BSYNC.RECONVERGENT B0 ;  /* 0x0000000000007941 */ /* 0x000fea0003800200 */
.L_x_15:
[----:B------:R-:W-:Y:S04]  /*0ec0*/  BSSY.RECONVERGENT B0, `(.L_x_17) ;  /* 0x0000006000007945 */ /* 0x000fe80003800200 */
[----:B------:R-:W-:Y:S05]  /*0ed0*/  @P2 BRA `(.L_x_18) ;  /* 0x0000000000102947 */ /* 0x000fea0003800000 */
[----:B-1234-:R-:W1:Y:S01]  /*0ee0*/  LDS R19, [R9+UR4] ;  /* 0x0000000409137984 */ /* 0x01ee620008000800 */
[----:B0-----:R-:W0:Y:S02]  /*0ef0*/  LDC.64 R20, c[0x0][0x388] ;  /* 0x0000e200ff147b82 */ /* 0x001e240000000a00 */
[----:B0-----:R-:W-:-:S05]  /*0f00*/  IMAD.WIDE.U32 R20, R10, 0x4, R20 ;  /* 0x000000040a147825 */ /* 0x001fca00078e0014 */
[----:B-1----:R0:W-:Y:S02]  /*0f10*/  REDG.E.ADD.STRONG.GPU desc[UR12][R20.64], R19 ;  /* 0x000000131400798e */ /* 0x0021e4000c12e10c */
.L_x_18:
[----:B------:R-:W-:Y:S05]  /*0f20*/  BSYNC.RECONVERGENT B0 ;  /* 0x0000000000007941 */ /* 0x000fea0003800200 */
.L_x_17:
[----:B------:R-:W-:Y:S04]  /*0f30*/  BSSY.RECONVERGENT B0, `(.L_x_19) ;  /* 0x0000006000007945 */ /* 0x000fe80003800200 */
[----:B------:R-:W-:Y:S05]  /*0f40*/  @P3 BRA `(.L_x_20) ;  /* 0x0000000000103947 */ /* 0x000fea0003800000 */
[----:B01234-:R-:W0:Y:S01]  /*0f50*/  LDS R19, [R11+UR4] ;  /* 0x000000040b137984 */ /* 0x01fe220008000800 */
[----:B------:R-:W1:Y:S02]  /*0f60*/  LDC.64 R20, c[0x0][0x388] ;  /* 0x0000e200ff147b82 */ /* 0x000e640000000a00 */
[----:B-1----:R-:W-:-:S05]  /*0f70*/  IMAD.WIDE.U32 R20, R12, 0x4, R20 ;  /* 0x000000040c147825 */ /* 0x002fca00078e0014 */
[----:B0-----:R0:W-:Y:S02]  /*0f80*/  REDG.E.ADD.STRONG.GPU desc[UR12][R20.64], R19 ;  /* 0x000000131400798e */ /* 0x0011e4000c12e10c */
.L_x_20:
[----:B------:R-:W-:Y:S05]  /*0f90*/  BSYNC.RECONVERGENT B0 ;  /* 0x0000000000007941 */ /* 0x000fea0003800200 */
.L_x_19:
[----:B------:R-:W-:Y:S04]  /*0fa0*/  BSSY.RECONVERGENT B0, `(.L_x_21) ;  /* 0x0000006000007945 */ /* 0x000fe80003800200 */
[----:B------:R-:W-:Y:S05]  /*0fb0*/  @P4 BRA `(.L_x_22) ;  /* 0x0000000000104947 */ /* 0x000fea0003800000 */
[----:B01234-:R-:W0:Y:S01]  /*0fc0*/  LDS R19, [R13+UR4] ;  /* 0x000000040d137984 */ /* 0x01fe220008000800 */
[----:B------:R-:W1:Y:S02]  /*0fd0*/  LDC.64 R20, c[0x0][0x388] ;  /* 0x0000e200ff147b82 */ /* 0x000e640000000a00 */
[----:B-1----:R-:W-:-:S05]  /*0fe0*/  IMAD.WIDE.U32 R20, R14, 0x4, R20 ;  /* 0x000000040e147825 */ /* 0x002fca00078e0014 */
[----:B0-----:R0:W-:Y:S02]  /*0ff0*/  REDG.E.ADD.STRONG.GPU desc[UR12][R20.64], R19 ;  /* 0x000000131400798e */ /* 0x0011e4000c12e10c */
.L_x_22:
[----:B------:R-:W-:Y:S05]  /*1000*/  BSYNC.RECONVERGENT B0 ;  /* 0x0000000000007941 */ /* 0x000fea0003800200 */
.L_x_21:
[----:B------:R-:W-:Y:S04]  /*1010*/  BSSY.RECONVERGENT B0, `(.L_x_23) ;  /* 0x0000006000007945 */ /* 0x000fe80003800200 */
[----:B------:R-:W-:Y:S05]  /*1020*/  @P5 BRA `(.L_x_24) ;  /* 0x0000000000105947 */ /* 0x000fea0003800000 */
[----:B01234-:R-:W0:Y:S01]  /*1030*/  LDS R19, [R15+UR4] ;  /* 0x000000040f137984 */ /* 0x01fe220008000800 */
[----:B------:R-:W1:Y:S02]  /*1040*/  LDC.64 R20, c[0x0][0x388] ;  /* 0x0000e200ff147b82 */ /* 0x000e640000000a00 */
[----:B-1----:R-:W-:-:S05]  /*1050*/  IMAD.WIDE.U32 R20, R16, 0x4, R20 ;  /* 0x0000000410147825 */ /* 0x002fca00078e0014 */
[----:B0-----:R0:W-:Y:S02]  /*1060*/  REDG.E.ADD.STRONG.GPU desc[UR12][R20.64], R19 ;  /* 0x000000131400798e */ /* 0x0011e4000c12e10c */
.L_x_24:
[----:B------:R-:W-:Y:S05]  /*1070*/  BSYNC.RECONVERGENT B0 ;  /* 0x0000000000007941 */ /* 0x000fea0003800200 */
.L_x_23:
[----:B------:R-:W-:Y:S01]  /*1080*/  UIADD3 UR6, UPT, UPT, UR6, 0x8, URZ ;  /* 0x0000000806067890 */ /* 0x000fe2000fffe0ff */
[C---:B------:R-:W-:Y:S01]  /*1090*/  LEA R17, R3.reuse, R17, 0x3 ;  /* 0x0000001103117211 */ /* 0x040fe200078e18ff */
[C---:B------:R-:W-:Y:S01]  /*10a0*/  IMAD R4, R3.reuse, 0x8, R4 ;  /* 0x0000000803047824 */ /* 0x040fe200078e0204 */
[C---:B------:R-:W-:Y:S01]  /*10b0*/  LEA R10, R3.reuse, R10, 0x3 ;  /* 0x0000000a030a7211 */ /* 0x040fe200078e18ff */
[----:B------:R-:W-:Y:S01]  /*10c0*/  UISETP.NE.AND UP0, UPT, UR6, URZ, UPT ;  /* 0x000000ff0600728c */ /* 0x000fe2000bf05270 */
[C---:B------:R-:W-:Y:S01]  /*10d0*/  IMAD R8, R3.reuse, 0x8, R8 ;  /* 0x0000000803087824 */ /* 0x040fe200078e0208 */
[C---:B------:R-:W-:Y:S01]  /*10e0*/  LEA R16, R3.reuse, R16, 0x3 ;  /* 0x0000001003107211 */ /* 0x040fe200078e18ff */
[C---:B------:R-:W-:Y:S01]  /*10f0*/  IMAD R12, R3.reuse, 0x8, R12 ;  /* 0x00000008030c7824 */ /* 0x040fe200078e020c */
[----:B------:R-:W-:Y:S01]  /*1100*/  ULEA UR4, UR11, UR4, 0x5 ;  /* 0x000000040b047291 */ /* 0x000fe2000f8e28ff */
[C---:B------:R-:W-:Y:S02]  /*1110*/  IMAD R14, R3.reuse, 0x8, R14 ;  /* 0x00000008030e7824 */ /* 0x040fe400078e020e */
[----:B------:R-:W-:-:S02]  /*1120*/  IMAD R18, R3, 0x8, R18 ;  /* 0x0000000803127824 */ /* 0x000fc400078e0212 */
[----:B------:R-:W-:Y:S07]  /*1130*/  BRA.U UP0, `(.L_x_25) ;  /* 0xfffffff900a87547 */ /* 0x000fee000b83ffff */
.L_x_8:
[----:B------:R-:W-:-:S13]  /*1140*/  ISETP.NE.AND P0, PT, RZ, UR9, PT ;  /* 0x00000009ff007c0c */ /* 0x000fda000bf05270 */
[----:B------:R-:W-:Y:S05]  /*1150*/  @!P0 EXIT ;  /* 0x000000000000894d */ /* 0x000fea0003800000 */
[----:B------:R-:W-:-:S09]  /*1160*/  UISETP.GE.U32.AND UP0, UPT, UR9, 0x4, UPT ;  /* 0x000000040900788c */ /* 0x000fd2000bf06070 */
[----:B------:R-:W-:Y:S05]  /*1170*/  BRA.U !UP0, `(.L_x_26) ;  /* 0x0000000108d47547 */ /* 0x000fea000b800000 */
[----:B------:R-:W-:Y:S01]  /*1180*/  IMAD R9, R5, UR11, R0 ;  /* 0x0000000b05097c24 */ /* 0x000fe2000f8e0200 */
[----:B------:R-:W-:Y:S03]  /*1190*/  BSSY.RECONVERGENT B0, `(.L_x_27) ;  /* 0x0000011000007945 */ /* 0x000fe60003800200 */
[C---:B------:R-:W-:Y:S01]  /*11a0*/  VIADD R11, R9.reuse, UR11 ;  /* 0x0000000b090b7c36 */ /* 0x040fe20008000000 */
[----:B------:R-:W-:-:S04]  /*11b0*/  ISETP.GE.U32.AND P0, PT, R9, UR7, PT ;  /* 0x0000000709007c0c */ /* 0x000fc8000bf06070 */
[C---:B------:R-:W-:Y:S02]  /*11c0*/  IADD3 R13, PT, PT, R11.reuse, UR11, RZ ;  /* 0x0000000b0b0d7c10 */ /* 0x040fe4000fffe0ff */
[----:B------:R-:W-:Y:S02]  /*11d0*/  ISETP.GE.U32.AND P1, PT, R11, UR7, PT ;  /* 0x000000070b007c0c */ /* 0x000fe4000bf26070 */
[C---:B------:R-:W-:Y:S01]  /*11e0*/  ISETP.GE.U32.AND P2, PT, R13.reuse, UR7, PT ;  /* 0x000000070d007c0c */ /* 0x040fe2000bf46070 */
[----:B------:R-:W-:-:S05]  /*11f0*/  VIADD R15, R13, UR11 ;  /* 0x0000000b0d0f7c36 */ /* 0x000fca0008000000 */
[----:B------:R-:W-:Y:S01]  /*1200*/  ISETP.GE.U32.AND P3, PT, R15, UR7, PT ;  /* 0x000000070f007c0c */ /* 0x000fe2000bf66070 */
[----:B------:R-:W-:-:S12]  /*1210*/  @P0 BRA `(.L_x_28) ;  /* 0x0000000000200947 */ /* 0x000fd80003800000 */
[----:B------:R-:W5:Y:S01]  /*1220*/  S2UR UR6, SR_CgaCtaId ;  /* 0x00000000000679c3 */ /* 0x000f620000008800 */
[----:B------:R-:W-:-:S07]  /*1230*/  UMOV UR4, 0x400 ;  /* 0x0000040000047882 */ /* 0x000fce0000000000 */
[----:B------:R-:W0:Y:S01]  /*1240*/  LDC.64 R2, c[0x0][0x388] ;  /* 0x0000e200ff027b82 */ /* 0x000e220000000a00 */
[----:B-----5:R-:W-:-:S06]  /*1250*/  ULEA UR4, UR6, UR4, 0x18 ;  /* 0x0000000406047291 */ /* 0x020fcc000f8ec0ff */
[C---:B-123--:R-:W-:Y:S01]  /*1260*/  LEA R4, R9.reuse, UR4, 0x2 ;  /* 0x0000000409047c11 */ /* 0x04efe2000f8e10ff */
[----:B0-----:R-:W-:-:S04]  /*1270*/  IMAD.WIDE.U32 R2, R9, 0x4, R2 ;  /* 0x0000000409027825 */ /* 0x001fc800078e0002 */
[----:B------:R-:W0:Y:S04]  /*1280*/  LDS R7, [R4] ;  /* 0x0000000004077984 */ /* 0x000e280000000800 */
[----:B0-----:R0:W-:Y:S02]  /*1290*/  REDG.E.ADD.STRONG.GPU desc[UR12][R2.64], R7 ;  /* 0x000000070200798e */ /* 0x0011e4000c12e10c */
.L_x_28:
[----:B------:R-:W-:Y:S05]  /*12a0*/  BSYNC.RECONVERGENT B0 ;  /* 0x0000000000007941 */ /* 0x000fea0003800200 */
.L_x_27:
[----:B------:R-:W-:Y:S04]  /*12b0*/  BSSY.RECONVERGENT B0, `(.L_x_29) ;  /* 0x000000a000007945 */ /* 0x000fe80003800200 */
[----:B------:R-:W-:Y:S05]  /*12c0*/  @P1 BRA `(.L_x_30) ;  /* 0x0000000000201947 */ /* 0x000fea0003800000 */
[----:B------:R-:W5:Y:S01]  /*12d0*/  S2UR UR6, SR_CgaCtaId ;  /* 0x00000000000679c3 */ /* 0x000f620000008800 */
[----:B------:R-:W-:-:S07]  /*12e0*/  UMOV UR4, 0x400 ;  /* 0x0000040000047882 */ /* 0x000fce0000000000 */
[----:B0-----:R-:W0:Y:S01]  /*12f0*/  LDC.64 R2, c[0x0][0x388] ;  /* 0x0000e200ff027b82 */ /* 0x001e220000000a00 */
[----:B-----5:R-:W-:-:S06]  /*1300*/  ULEA UR4, UR6, UR4, 0x18 ;  /* 0x0000000406047291 */ /* 0x020fcc000f8ec0ff */
[C---:B-123--:R-:W-:Y:S01]  /*1310*/  LEA R4, R11.reuse, UR4, 0x2 ;  /* 0x000000040b047c11 */ /* 0x04efe2000f8e10ff */
[----:B0-----:R-:W-:-:S04]  /*1320*/  IMAD.WIDE.U32 R2, R11, 0x4, R2 ;  /* 0x000000040b027825 */ /* 0x001fc800078e0002 */
[----:B------:R-:W0:Y:S04]  /*1330*/  LDS R7, [R4] ;  /* 0x0000000004077984 */ /* 0x000e280000000800 */
[----:B0-----:R0:W-:Y:S02]  /*1340*/  REDG.E.ADD.STRONG.GPU desc[UR12][R2.64], R7 ;  /* 0x000000070200798e */ /* 0x0011e4000c12e10c */
.L_x_30:
[----:B------:R-:W-:Y:S05]  /*1350*/  BSYNC.RECONVERGENT B0 ;  /* 0x0000000000007941 */ /* 0x000fea0003800200 */
.L_x_29:
        /* <DEDUP_REMOVED lines=10> */
.L_x_32:
[----:B------:R-:W-:Y:S05]  /*1400*/  BSYNC.RECONVERGENT B0 ;  /* 0x0000000000007941 */ /* 0x000fea0003800200 */
.L_x_31:
        /* <DEDUP_REMOVED lines=10> */
.L_x_34:
[----:B------:R-:W-:Y:S05]  /*14b0*/  BSYNC.RECONVERGENT B0 ;  /* 0x0000000000007941 */ /* 0x000fea0003800200 */
.L_x_33:
[----:B------:R-:W-:-:S07]  /*14c0*/  VIADD R5, R5, 0x4 ;  /* 0x0000000405057836 */ /* 0x000fce0000000000 */
.L_x_26:
[----:B------:R-:W-:-:S06]  /*14d0*/  ULOP3.LUT UP0, UR4, UR8, 0x3, URZ, 0xc0, !UPT ;  /* 0x0000000308047892 */ /* 0x000fcc000f80c0ff */
[----:B------:R-:W-:-:S13]  /*14e0*/  PLOP3.LUT P0, PT, PT, PT, UP0, 0x80, 0x8 ;  /* 0x000000000008781c */ /* 0x000fda0003f0f008 */
[----:B------:R-:W-:Y:S05]  /*14f0*/  @!P0 EXIT ;  /* 0x000000000000894d */ /* 0x000fea0003800000 */
[----:B------:R-:W-:-:S09]  /*1500*/  UISETP.NE.AND UP0, UPT, UR4, 0x1, UPT ;  /* 0x000000010400788c */ /* 0x000fd2000bf05270 */
[----:B------:R-:W-:Y:S05]  /*1510*/  BRA.U !UP0, `(.L_x_35) ;  /* 0x00000001086c7547 */ /* 0x000fea000b800000 */
[----:B------:R-:W-:Y:S01]  /*1520*/  IMAD R11, R5, UR11, R0 ;  /* 0x0000000b050b7c24 */ /* 0x000fe2000f8e0200 */
[----:B------:R-:W-:Y:S04]  /*1530*/  BSSY.RECONVERGENT B0, `(.L_x_36) ;  /* 0x000000d000007945 */ /* 0x000fe80003800200 */
[C---:B------:R-:W-:Y:S02]  /*1540*/  ISETP.GE.U32.AND P0, PT, R11.reuse, UR7, PT ;  /* 0x000000070b007c0c */ /* 0x040fe4000bf06070 */
[----:B------:R-:W-:-:S04]  /*1550*/  IADD3 R9, PT, PT, R11, UR11, RZ ;  /* 0x0000000b0b097c10 */ /* 0x000fc8000fffe0ff */
[----:B------:R-:W-:-:S07]  /*1560*/  ISETP.GE.U32.AND P1, PT, R9, UR7, PT ;  /* 0x0000000709007c0c */ /* 0x000fce000bf26070 */
[----:B------:R-:W-:Y:S06]  /*1570*/  @P0 BRA `(.L_x_37) ;  /* 0x0000000000200947 */ /* 0x000fec0003800000 */
        /* <DEDUP_REMOVED lines=8> */
.L_x_37:
[----:B------:R-:W-:Y:S05]  /*1600*/  BSYNC.RECONVERGENT B0 ;  /* 0x0000000000007941 */ /* 0x000fea0003800200 */
.L_x_36:
        /* <DEDUP_REMOVED lines=10> */
.L_x_39:
[----:B------:R-:W-:Y:S05]  /*16b0*/  BSYNC.RECONVERGENT B0 ;  /* 0x0000000000007941 */ /* 0x000fea0003800200 */
.L_x_38:
[----:B------:R-:W-:-:S07]  /*16c0*/  VIADD R5, R5, 0x2 ;  /* 0x0000000205057836 */ /* 0x000fce0000000000 */
.L_x_35:
[----:B------:R-:W-:-:S04]  /*16d0*/  ULOP3.LUT UR4, UR5, 0x1, URZ, 0xc0, !UPT ;  /* 0x0000000105047892 */ /* 0x000fc8000f8ec0ff */
[----:B------:R-:W-:-:S06]  /*16e0*/  UISETP.NE.U32.AND UP0, UPT, UR4, 0x1, UPT ;  /* 0x000000010400788c */ /* 0x000fcc000bf05070 */
[----:B------:R-:W-:-:S13]  /*16f0*/  PLOP3.LUT P0, PT, PT, PT, UP0, 0x80, 0x8 ;  /* 0x000000000008781c */ /* 0x000fda0003f0f008 */
[----:B------:R-:W-:Y:S05]  /*1700*/  @!P0 EXIT ;  /* 0x000000000000894d */ /* 0x000fea0003800000 */
[----:B01----:R-:W-:-:S05]  /*1710*/  IMAD R7, R5, UR11, R0 ;  /* 0x0000000b05077c24 */ /* 0x003fca000f8e0200 */
[----:B------:R-:W-:-:S13]  /*1720*/  ISETP.GE.U32.AND P0, PT, R7, UR7, PT ;  /* 0x0000000707007c0c */ /* 0x000fda000bf06070 */
[----:B------:R-:W-:Y:S05]  /*1730*/  @P0 EXIT ;  /* 0x000000000000094d */ /* 0x000fea0003800000 */
[----:B------:R-:W0:Y:S01]  /*1740*/  S2UR UR5, SR_CgaCtaId ;  /* 0x00000000000579c3 */ /* 0x000e220000008800 */
[----:B------:R-:W-:-:S07]  /*1750*/  UMOV UR4, 0x400 ;  /* 0x0000040000047882 */ /* 0x000fce0000000000 */
[----:B------:R-:W1:Y:S01]  /*1760*/  LDC.64 R2, c[0x0][0x388] ;  /* 0x0000e200ff027b82 */ /* 0x000e620000000a00 */
[----:B0-----:R-:W-:-:S06]  /*1770*/  ULEA UR4, UR5, UR4, 0x18 ;  /* 0x0000000405047291 */ /* 0x001fcc000f8ec0ff */
[C---:B------:R-:W-:Y:S01]  /*1780*/  LEA R0, R7.reuse, UR4, 0x2 ;  /* 0x0000000407007c11 */ /* 0x040fe2000f8e10ff */
[----:B-1----:R-:W-:-:S04]  /*1790*/  IMAD.WIDE.U32 R2, R7, 0x4, R2 ;  /* 0x0000000407027825 */ /* 0x002fc800078e0002 */
[----:B------:R-:W0:Y:S04]  /*17a0*/  LDS R5, [R0] ;  /* 0x0000000000057984 */ /* 0x000e280000000800 */
[----:B0-----:R-:W-:Y:S01]  /*17b0*/  REDG.E.ADD.STRONG.GPU desc[UR12][R2.64], R5 ;  /* 0x000000050200798e */ /* 0x001fe2000c12e10c */
[----:B------:R-:W-:Y:S05]  /*17c0*/  EXIT ;  /* 0x000000000000794d */ /* 0x000fea0003800000 */
.L_x_40:
[----:B------:R-:W-:-:S00]  /*17d0*/  BRA `(.L_x_40) ;  /* 0xfffffffc00fc7947 */ /* 0x000fc0000383ffff */
[----:B------:R-:W-:-:S00]  /*17e0*/  NOP ;  /* 0x0000000000007918 */ /* 0x000fc00000000000 */
        /* <DEDUP_REMOVED lines=9> */
.L_x_41:


//--------------------- .nv.shared._Z12histo_kernelPjS_jj --------------------------
	.section	.nv.shared._Z12histo_kernelPjS_jj,"aw",@nobits
	.sectionflags	@""
	.align	16
	.zero		1024


//--------------------- .nv.shared.reserved.0     --------------------------
	.section	.nv.shared.reserved.0,"aw",@nobits
	.weak		__nv_reservedSMEM_offset_0_alias
	.size		__nv_reservedSMEM_offset_0_alias, 0, 64
	.other		__nv_reservedSMEM_offset_0_alias,@"STO_CUDA_RESERVED_SHARED STV_DEFAULT"
__nv_reservedSMEM_offset_0_alias:
	.zero		0
	.zero		64


//--------------------- .nv.constant0._Z12histo_kernelPjS_jj --------------------------
	.section	.nv.constant0._Z12histo_kernelPjS_jj,"a",@progbits
	.sectionflags	@""
	.align	4
.nv.constant0._Z12histo_kernelPjS_jj:
	.zero		920


//--------------------- SYMBOLS --------------------------

	.type		.nv.reservedSmem.offset0,@object
	.size		.nv.reservedSmem.offset0,0x4
	.type		.nv.reservedSmem.cap,@object
	.size		.nv.reservedSmem.cap,0x4
